	.headerflags	@"EF_CUDA_TEXMODE_UNIFIED EF_CUDA_64BIT_ADDRESS EF_CUDA_ACCELERATORS EF_CUDA_SM90 EF_CUDA_VIRTUAL_SM(EF_CUDA_SM90)"
	.elftype	@"ET_EXEC"


//--------------------- .nv.info                  --------------------------
	.section	.nv.info,"",@"SHT_CUDA_INFO"
	.align	4


	//----- nvinfo : EIATTR_REGCOUNT
	.align		4
        /*0000*/ 	.byte	0x04, 0x2f
        /*0002*/ 	.short	(.L_1 - .L_0)
	.align		4
.L_0:
        /*0004*/ 	.word	index@(triton_poi_fused_max_pool2d_with_indices_54)
        /*0008*/ 	.word	0x00000013


	//----- nvinfo : EIATTR_MIN_STACK_SIZE
	.align		4
.L_1:
        /*000c*/ 	.byte	0x04, 0x12
        /*000e*/ 	.short	(.L_3 - .L_2)
	.align		4
.L_2:
        /*0010*/ 	.word	index@(triton_poi_fused_max_pool2d_with_indices_54)
        /*0014*/ 	.word	0x00000000


	//----- nvinfo : EIATTR_FRAME_SIZE
	.align		4
.L_3:
        /*0018*/ 	.byte	0x04, 0x11
        /*001a*/ 	.short	(.L_5 - .L_4)
	.align		4
.L_4:
        /*001c*/ 	.word	index@(triton_poi_fused_max_pool2d_with_indices_54)
        /*0020*/ 	.word	0x00000000


	//----- nvinfo : EIATTR_MIN_STACK_SIZE
	.align		4
.L_5:
        /*0024*/ 	.byte	0x04, 0x12
        /*0026*/ 	.short	(.L_7 - .L_6)
	.align		4
.L_6:
        /*0028*/ 	.word	index@(triton_poi_fused_max_pool2d_with_indices_54)
        /*002c*/ 	.word	0x00000000
.L_7:


//--------------------- .nv.info.triton_poi_fused_max_pool2d_with_indices_54 --------------------------
	.section	.nv.info.triton_poi_fused_max_pool2d_with_indices_54,"",@"SHT_CUDA_INFO"
	.sectionflags	@""
	.align	4


	//----- nvinfo : EIATTR_CUDA_API_VERSION
	.align		4
        /*0000*/ 	.byte	0x04, 0x37
        /*0002*/ 	.short	(.L_9 - .L_8)
.L_8:
        /*0004*/ 	.word	0x0000007c


	//----- nvinfo : EIATTR_KPARAM_INFO
	.align		4
.L_9:
        /*0008*/ 	.byte	0x04, 0x17
        /*000a*/ 	.short	(.L_11 - .L_10)
.L_10:
        /*000c*/ 	.word	0x00000000
        /*0010*/ 	.short	0x0003
        /*0012*/ 	.short	0x0018
        /*0014*/ 	.byte	0x00, 0xf0, 0x11, 0x00


	//----- nvinfo : EIATTR_KPARAM_INFO
	.align		4
.L_11:
        /*0018*/ 	.byte	0x04, 0x17
        /*001a*/ 	.short	(.L_13 - .L_12)
.L_12:
        /*001c*/ 	.word	0x00000000
        /*0020*/ 	.short	0x0002
        /*0022*/ 	.short	0x0010
        /*0024*/ 	.byte	0x00, 0xf4, 0x21, 0x00


	//----- nvinfo : EIATTR_KPARAM_INFO
	.align		4
.L_13:
        /*0028*/ 	.byte	0x04, 0x17
        /*002a*/ 	.short	(.L_15 - .L_14)
.L_14:
        /*002c*/ 	.word	0x00000000
        /*0030*/ 	.short	0x0001
        /*0032*/ 	.short	0x0008
        /*0034*/ 	.byte	0x00, 0xf4, 0x21, 0x00


	//----- nvinfo : EIATTR_KPARAM_INFO
	.align		4
.L_15:
        /*0038*/ 	.byte	0x04, 0x17
        /*003a*/ 	.short	(.L_17 - .L_16)
.L_16:
        /*003c*/ 	.word	0x00000000
        /*0040*/ 	.short	0x0000
        /*0042*/ 	.short	0x0000
        /*0044*/ 	.byte	0x00, 0xf4, 0x21, 0x00


	//----- nvinfo : EIATTR_SPARSE_MMA_MASK
	.align		4
.L_17:
        /*0048*/ 	.byte	0x03, 0x50
        /*004a*/ 	.short	0x0000


	//----- nvinfo : EIATTR_MAXREG_COUNT
	.align		4
        /*004c*/ 	.byte	0x03, 0x1b
        /*004e*/ 	.short	0x00ff


	//----- nvinfo : EIATTR_EXIT_INSTR_OFFSETS
	.align		4
        /*0050*/ 	.byte	0x04, 0x1c
        /*0052*/ 	.short	(.L_19 - .L_18)


	//   ....[0]....
.L_18:
        /*0054*/ 	.word	0x00000440


	//   ....[1]....
        /*0058*/ 	.word	0x00000460


	//----- nvinfo : EIATTR_REQNTID
	.align		4
.L_19:
        /*005c*/ 	.byte	0x04, 0x10
        /*005e*/ 	.short	(.L_21 - .L_20)
.L_20:
        /*0060*/ 	.word	0x00000080
        /*0064*/ 	.word	0x00000001
        /*0068*/ 	.word	0x00000001


	//----- nvinfo : EIATTR_CBANK_PARAM_SIZE
	.align		4
.L_21:
        /*006c*/ 	.byte	0x03, 0x19
        /*006e*/ 	.short	0x001c


	//----- nvinfo : EIATTR_PARAM_CBANK
	.align		4
        /*0070*/ 	.byte	0x04, 0x0a
        /*0072*/ 	.short	(.L_23 - .L_22)
	.align		4
.L_22:
        /*0074*/ 	.word	index@(.nv.constant0.triton_poi_fused_max_pool2d_with_indices_54)
        /*0078*/ 	.short	0x0210
        /*007a*/ 	.short	0x001c


	//----- nvinfo : EIATTR_SW_WAR
	.align		4
.L_23:
        /*007c*/ 	.byte	0x04, 0x36
        /*007e*/ 	.short	(.L_25 - .L_24)
.L_24:
        /*0080*/ 	.word	0x00000008
.L_25:


//--------------------- .nv.callgraph             --------------------------
	.section	.nv.callgraph,"",@"SHT_CUDA_CALLGRAPH"
	.align	4
	.sectionentsize	8
	.align		4
        /*0000*/ 	.word	0x00000000
	.align		4
        /*0004*/ 	.word	0xffffffff
	.align		4
        /*0008*/ 	.word	0x00000000
	.align		4
        /*000c*/ 	.word	0xfffffffe
	.align		4
        /*0010*/ 	.word	0x00000000
	.align		4
        /*0014*/ 	.word	0xfffffffd
	.align		4
        /*0018*/ 	.word	0x00000000
	.align		4
        /*001c*/ 	.word	0xfffffffc


//--------------------- .text.triton_poi_fused_max_pool2d_with_indices_54 --------------------------
	.section	.text.triton_poi_fused_max_pool2d_with_indices_54,"ax",@progbits
	.align	128
        .global         triton_poi_fused_max_pool2d_with_indices_54
        .type           triton_poi_fused_max_pool2d_with_indices_54,@function
        .size           triton_poi_fused_max_pool2d_with_indices_54,(.L_x_1 - triton_poi_fused_max_pool2d_with_indices_54)
        .other          triton_poi_fused_max_pool2d_with_indices_54,@"STO_CUDA_ENTRY STV_DEFAULT"
triton_poi_fused_max_pool2d_with_indices_54:
.text.triton_poi_fused_max_pool2d_with_indices_54:
[----:B------:R-:W0:Y:S02]  /*0000*/  LDC R1, c[0x0][0x28] ;  /* 0x00000a00ff017b82 */ /* 0x000e240000000800 */
[----:B------:R-:W1:Y:S01]  /*0010*/  S2R R7, SR_CTAID.X ;  /* 0x0000000000077919 */ /* 0x000e620000002500 */
[----:B------:R-:W2:Y:S01]  /*0020*/  LDC.64 R2, c[0x0][0x210] ;  /* 0x00008400ff027b82 */ /* 0x000ea20000000a00 */
[----:B------:R-:W-:Y:S02]  /*0030*/  CS2R R12, SRZ ;  /* 0x00000000000c7805 */ /* 0x000fe4000001ff00 */
[----:B------:R-:W-:Y:S01]  /*0040*/  CS2R R14, SRZ ;  /* 0x00000000000e7805 */ /* 0x000fe2000001ff00 */
[----:B------:R-:W3:Y:S01]  /*0050*/  S2R R4, SR_TID.X ;  /* 0x0000000000047919 */ /* 0x000ee20000002100 */
[----:B------:R-:W-:Y:S01]  /*0060*/  ULDC.64 UR4, c[0x0][0x208] ;  /* 0x0000820000047ab9 */ /* 0x000fe20000000a00 */
[----:B------:R-:W-:Y:S01]  /*0070*/  IMAD.MOV.U32 R10, RZ, RZ, RZ ;  /* 0x000000ffff0a7224 */ /* 0x000fe200078e00ff */
[----:B------:R-:W-:Y:S01]  /*0080*/  ULDC.64 UR6, c[0x0][0x220] ;  /* 0x0000880000067ab9 */ /* 0x000fe20000000a00 */
[----:B-1----:R-:W-:Y:S01]  /*0090*/  SHF.R.U32.HI R6, RZ, 0x17, R7 ;  /* 0x00000017ff067819 */ /* 0x002fe20000011607 */
[----:B------:R-:W-:-:S03]  /*00a0*/  IMAD.SHL.U32 R0, R7, 0x100, RZ ;  /* 0x0000010007007824 */ /* 0x000fc600078e00ff */
[----:B------:R-:W-:Y:S01]  /*00b0*/  SGXT.U32 R6, R6, 0x1 ;  /* 0x000000010606781a */ /* 0x000fe20000000000 */
[----:B---3--:R-:W-:Y:S02]  /*00c0*/  IMAD.SHL.U32 R4, R4, 0x2, RZ ;  /* 0x0000000204047824 */ /* 0x008fe400078e00ff */
[----:B------:R-:W-:-:S03]  /*00d0*/  VIADD R5, R0, 0x1 ;  /* 0x0000000100057836 */ /* 0x000fc60000000000 */
[----:B------:R-:W-:Y:S01]  /*00e0*/  LOP3.LUT R0, R4, 0xfe, RZ, 0xc0, !PT ;  /* 0x000000fe04007812 */ /* 0x000fe200078ec0ff */
[----:B------:R-:W-:-:S03]  /*00f0*/  IMAD.IADD R6, R5, 0x1, R6 ;  /* 0x0000000105067824 */ /* 0x000fc600078e0206 */
[----:B------:R-:W-:Y:S02]  /*0100*/  PRMT R0, R0, 0x6540, R7 ;  /* 0x0000654000007816 */ /* 0x000fe40000000007 */
[----:B------:R-:W-:Y:S02]  /*0110*/  LOP3.LUT R6, R6, 0x7fffff02, RZ, 0xc0, !PT ;  /* 0x7fffff0206067812 */ /* 0x000fe400078ec0ff */
[C---:B------:R-:W-:Y:S01]  /*0120*/  ISETP.GE.AND P0, PT, R0.reuse, 0x400, PT ;  /* 0x000004000000780c */ /* 0x040fe20003f06270 */
[----:B------:R-:W-:Y:S02]  /*0130*/  IMAD.SHL.U32 R7, R0, 0x4, RZ ;  /* 0x0000000400077824 */ /* 0x000fe400078e00ff */
[----:B------:R-:W-:-:S04]  /*0140*/  IMAD.IADD R6, R5, 0x1, -R6 ;  /* 0x0000000105067824 */ /* 0x000fc800078e0a06 */
[----:B------:R-:W-:-:S04]  /*0150*/  IMAD R11, R6, 0x2, R7 ;  /* 0x00000002060b7824 */ /* 0x000fc800078e0207 */
[----:B--2---:R-:W-:-:S04]  /*0160*/  IMAD.WIDE R4, R11, 0x4, R2 ;  /* 0x000000040b047825 */ /* 0x004fc800078e0202 */
[----:B------:R-:W-:Y:S01]  /*0170*/  VIADD R9, R11, 0x4 ;  /* 0x000000040b097836 */ /* 0x000fe20000000000 */
[----:B------:R-:W2:Y:S01]  /*0180*/  @!P0 LDG.E.EL R12, desc[UR4][R4.64] ;  /* 0x00000004040c8981 */ /* 0x000ea2000c2e1900 */
[----:B------:R-:W-:Y:S02]  /*0190*/  IMAD.MOV.U32 R16, RZ, RZ, RZ ;  /* 0x000000ffff107224 */ /* 0x000fe400078e00ff */
[--C-:B------:R-:W-:Y:S01]  /*01a0*/  IMAD.WIDE R6, R7, 0x4, R2.reuse ;  /* 0x0000000407067825 */ /* 0x100fe200078e0202 */
[----:B------:R1:W2:Y:S03]  /*01b0*/  @!P0 LDG.E.EL R15, desc[UR4][R4.64+0x4] ;  /* 0x00000404040f8981 */ /* 0x0002a6000c2e1900 */
[----:B------:R-:W-:Y:S01]  /*01c0*/  IMAD.WIDE R8, R9, 0x4, R2 ;  /* 0x0000000409087825 */ /* 0x000fe200078e0202 */
[----:B------:R-:W3:Y:S04]  /*01d0*/  @!P0 LDG.E.EL R10, desc[UR4][R6.64] ;  /* 0x00000004060a8981 */ /* 0x000ee8000c2e1900 */
[----:B------:R-:W3:Y:S04]  /*01e0*/  @!P0 LDG.E.EL R16, desc[UR4][R6.64+0x4] ;  /* 0x0000040406108981 */ /* 0x000ee8000c2e1900 */
[----:B------:R-:W4:Y:S04]  /*01f0*/  @!P0 LDG.E.EL R14, desc[UR4][R8.64] ;  /* 0x00000004080e8981 */ /* 0x000f28000c2e1900 */
[----:B------:R-:W5:Y:S01]  /*0200*/  @!P0 LDG.E.EL R13, desc[UR4][R6.64+0x10] ;  /* 0x00001004060d8981 */ /* 0x000f62000c2e1900 */
[----:B------:R-:W-:Y:S01]  /*0210*/  VIADD R11, R11, 0x5 ;  /* 0x000000050b0b7836 */ /* 0x000fe20000000000 */
[----:B-1----:R-:W-:-:S03]  /*0220*/  CS2R R4, SRZ ;  /* 0x0000000000047805 */ /* 0x002fc6000001ff00 */
[----:B------:R-:W-:-:S03]  /*0230*/  IMAD.WIDE R2, R11, 0x4, R2 ;  /* 0x000000040b027825 */ /* 0x000fc600078e0202 */
[----:B------:R-:W5:Y:S04]  /*0240*/  @!P0 LDG.E.EL R4, desc[UR4][R6.64+0x14] ;  /* 0x0000140406048981 */ /* 0x000f68000c2e1900 */
[----:B------:R1:W5:Y:S02]  /*0250*/  @!P0 LDG.E.EL R5, desc[UR4][R2.64] ;  /* 0x0000000402058981 */ /* 0x000364000c2e1900 */
[----:B-1----:R-:W1:Y:S02]  /*0260*/  LDC.64 R2, c[0x0][0x218] ;  /* 0x00008600ff027b82 */ /* 0x002e640000000a00 */
[----:B-1----:R-:W-:Y:S01]  /*0270*/  IMAD.WIDE R2, R0, 0x4, R2 ;  /* 0x0000000400027825 */ /* 0x002fe200078e0202 */
[C---:B--2---:R-:W-:Y:S02]  /*0280*/  FSETP.GT.AND P2, PT, R15.reuse, R12, PT ;  /* 0x0000000c0f00720b */ /* 0x044fe40003f44000 */
[----:B------:R-:W-:-:S02]  /*0290*/  FSETP.NAN.AND P3, PT, R15, R15, PT ;  /* 0x0000000f0f00720b */ /* 0x000fc40003f68000 */
[----:B------:R-:W-:Y:S02]  /*02a0*/  SEL R7, RZ, 0x1, !P2 ;  /* 0x00000001ff077807 */ /* 0x000fe40005000000 */
[C---:B---3--:R-:W-:Y:S02]  /*02b0*/  FSETP.GT.AND P1, PT, R16.reuse, R10, PT ;  /* 0x0000000a1000720b */ /* 0x048fe40003f24000 */
[----:B------:R-:W-:Y:S02]  /*02c0*/  FSETP.NAN.AND P6, PT, R16, R16, PT ;  /* 0x000000101000720b */ /* 0x000fe40003fc8000 */
[----:B----4-:R-:W-:-:S03]  /*02d0*/  FSETP.NAN.AND P5, PT, R14, R14, PT ;  /* 0x0000000e0e00720b */ /* 0x010fc60003fa8000 */
[----:B------:R-:W-:Y:S02]  /*02e0*/  @!P2 SEL R15, R15, R12, P3 ;  /* 0x0000000c0f0fa207 */ /* 0x000fe40001800000 */
[----:B-----5:R-:W-:Y:S02]  /*02f0*/  FSETP.NAN.AND P3, PT, R13, R13, PT ;  /* 0x0000000d0d00720b */ /* 0x020fe40003f68000 */
[----:B------:R-:W-:Y:S02]  /*0300*/  FSETP.GEU.AND P4, PT, R15, R14, PT ;  /* 0x0000000e0f00720b */ /* 0x000fe40003f8e000 */
[----:B------:R-:W-:Y:S02]  /*0310*/  SEL R6, RZ, 0x1, !P1 ;  /* 0x00000001ff067807 */ /* 0x000fe40004800000 */
[----:B------:R-:W-:Y:S02]  /*0320*/  @!P1 SEL R16, R16, R10, P6 ;  /* 0x0000000a10109207 */ /* 0x000fe40003000000 */
[----:B------:R-:W-:-:S02]  /*0330*/  FSETP.NAN.AND P6, PT, R4, R4, PT ;  /* 0x000000040400720b */ /* 0x000fc40003fc8000 */
[----:B------:R-:W-:Y:S02]  /*0340*/  @!P5 SEL R14, R14, R15, !P4 ;  /* 0x0000000f0e0ed207 */ /* 0x000fe40006000000 */
[----:B------:R-:W-:Y:S02]  /*0350*/  FSETP.GEU.AND P5, PT, R16, R13, PT ;  /* 0x0000000d1000720b */ /* 0x000fe40003fae000 */
[-C--:B------:R-:W-:Y:S02]  /*0360*/  FSETP.GEU.AND P2, PT, R14, R5.reuse, PT ;  /* 0x000000050e00720b */ /* 0x080fe40003f4e000 */
[----:B------:R-:W-:Y:S02]  /*0370*/  @!P3 SEL R13, R13, R16, !P5 ;  /* 0x000000100d0db207 */ /* 0x000fe40006800000 */
[----:B------:R-:W-:Y:S02]  /*0380*/  FSETP.NAN.AND P3, PT, R5, R5, PT ;  /* 0x000000050500720b */ /* 0x000fe40003f68000 */
[----:B------:R-:W-:-:S02]  /*0390*/  FSETP.GEU.AND P1, PT, R13, R4, PT ;  /* 0x000000040d00720b */ /* 0x000fc40003f2e000 */
[----:B------:R-:W-:Y:S02]  /*03a0*/  SEL R8, R6, 0x2, P5 ;  /* 0x0000000206087807 */ /* 0x000fe40002800000 */
[----:B------:R-:W-:Y:S02]  /*03b0*/  SEL R7, R7, 0x2, P4 ;  /* 0x0000000207077807 */ /* 0x000fe40002000000 */
[----:B------:R-:W-:Y:S02]  /*03c0*/  SEL R8, R8, 0x3, P1 ;  /* 0x0000000308087807 */ /* 0x000fe40000800000 */
[----:B------:R-:W-:Y:S02]  /*03d0*/  SEL R7, R7, 0x3, P2 ;  /* 0x0000000307077807 */ /* 0x000fe40001000000 */
[----:B------:R-:W-:Y:S02]  /*03e0*/  @!P6 SEL R4, R4, R13, !P1 ;  /* 0x0000000d0404e207 */ /* 0x000fe40004800000 */
[----:B------:R-:W-:Y:S01]  /*03f0*/  @!P3 SEL R5, R5, R14, !P2 ;  /* 0x0000000e0505b207 */ /* 0x000fe20005000000 */
[----:B------:R-:W-:Y:S01]  /*0400*/  IMAD R9, R7, 0x100, R8 ;  /* 0x0000010007097824 */ /* 0x000fe200078e0208 */
[----:B------:R-:W-:-:S03]  /*0410*/  IADD3 R6, P3, R0, UR6, RZ ;  /* 0x0000000600067c10 */ /* 0x000fc6000ff7e0ff */
[----:B------:R1:W-:Y:S01]  /*0420*/  @!P0 STG.E.64 desc[UR4][R2.64], R4 ;  /* 0x0000000402008986 */ /* 0x0003e2000c101b04 */
[----:B------:R-:W-:Y:S01]  /*0430*/  LEA.HI.X.SX32 R7, R0, UR7, 0x1, P3 ;  /* 0x0000000700077c11 */ /* 0x000fe200098f0eff */
[----:B------:R-:W-:Y:S08]  /*0440*/  @P0 EXIT ;  /* 0x000000000000094d */ /* 0x000ff00003800000 */
[----:B------:R-:W-:Y:S01]  /*0450*/  STG.E.U16 desc[UR4][R6.64], R9 ;  /* 0x0000000906007986 */ /* 0x000fe2000c101504 */
[----:B------:R-:W-:Y:S05]  /*0460*/  EXIT ;  /* 0x000000000000794d */ /* 0x000fea0003800000 */
.L_x_0:
[----:B------:R-:W-:-:S00]  /*0470*/  BRA `(.L_x_0) ;  /* 0xfffffffc00fc7947 */ /* 0x000fc0000383ffff */
[----:B------:R-:W-:-:S00]  /*0480*/  NOP ;  /* 0x0000000000007918 */ /* 0x000fc00000000000 */
[----:B------:R-:W-:-:S00]  /*0490*/  NOP ;  /* 0x0000000000007918 */ /* 0x000fc00000000000 */
[----:B------:R-:W-:-:S00]  /*04a0*/  NOP ;  /* 0x0000000000007918 */ /* 0x000fc00000000000 */
[----:B------:R-:W-:-:S00]  /*04b0*/  NOP ;  /* 0x0000000000007918 */ /* 0x000fc00000000000 */
[----:B------:R-:W-:-:S00]  /*04c0*/  NOP ;  /* 0x0000000000007918 */ /* 0x000fc00000000000 */
[----:B------:R-:W-:-:S00]  /*04d0*/  NOP ;  /* 0x0000000000007918 */ /* 0x000fc00000000000 */
[----:B------:R-:W-:-:S00]  /*04e0*/  NOP ;  /* 0x0000000000007918 */ /* 0x000fc00000000000 */
[----:B------:R-:W-:-:S00]  /*04f0*/  NOP ;  /* 0x0000000000007918 */ /* 0x000fc00000000000 */
.L_x_1:


//--------------------- .nv.constant0.triton_poi_fused_max_pool2d_with_indices_54 --------------------------
	.section	.nv.constant0.triton_poi_fused_max_pool2d_with_indices_54,"a",@progbits
	.sectionflags	@""
	.align	4
.nv.constant0.triton_poi_fused_max_pool2d_with_indices_54:
	.zero		556
